	.headerflags	@"EF_CUDA_TEXMODE_UNIFIED EF_CUDA_64BIT_ADDRESS EF_CUDA_ACCELERATORS EF_CUDA_SM90 EF_CUDA_VIRTUAL_SM(EF_CUDA_SM90)"
	.elftype	@"ET_EXEC"


//--------------------- .nv.info                  --------------------------
	.section	.nv.info,"",@"SHT_CUDA_INFO"
	.align	4


	//----- nvinfo : EIATTR_REGCOUNT
	.align		4
        /*0000*/ 	.byte	0x04, 0x2f
        /*0002*/ 	.short	(.L_1 - .L_0)
	.align		4
.L_0:
        /*0004*/ 	.word	index@(triton_poi_fused_convolution_6)
        /*0008*/ 	.word	0x0000000c


	//----- nvinfo : EIATTR_MIN_STACK_SIZE
	.align		4
.L_1:
        /*000c*/ 	.byte	0x04, 0x12
        /*000e*/ 	.short	(.L_3 - .L_2)
	.align		4
.L_2:
        /*0010*/ 	.word	index@(triton_poi_fused_convolution_6)
        /*0014*/ 	.word	0x00000000


	//----- nvinfo : EIATTR_FRAME_SIZE
	.align		4
.L_3:
        /*0018*/ 	.byte	0x04, 0x11
        /*001a*/ 	.short	(.L_5 - .L_4)
	.align		4
.L_4:
        /*001c*/ 	.word	index@(triton_poi_fused_convolution_6)
        /*0020*/ 	.word	0x00000000


	//----- nvinfo : EIATTR_MIN_STACK_SIZE
	.align		4
.L_5:
        /*0024*/ 	.byte	0x04, 0x12
        /*0026*/ 	.short	(.L_7 - .L_6)
	.align		4
.L_6:
        /*0028*/ 	.word	index@(triton_poi_fused_convolution_6)
        /*002c*/ 	.word	0x00000000
.L_7:


//--------------------- .nv.info.triton_poi_fused_convolution_6 --------------------------
	.section	.nv.info.triton_poi_fused_convolution_6,"",@"SHT_CUDA_INFO"
	.sectionflags	@""
	.align	4


	//----- nvinfo : EIATTR_CUDA_API_VERSION
	.align		4
        /*0000*/ 	.byte	0x04, 0x37
        /*0002*/ 	.short	(.L_9 - .L_8)
.L_8:
        /*0004*/ 	.word	0x0000007c


	//----- nvinfo : EIATTR_KPARAM_INFO
	.align		4
.L_9:
        /*0008*/ 	.byte	0x04, 0x17
        /*000a*/ 	.short	(.L_11 - .L_10)
.L_10:
        /*000c*/ 	.word	0x00000000
        /*0010*/ 	.short	0x0002
        /*0012*/ 	.short	0x0010
        /*0014*/ 	.byte	0x00, 0xf0, 0x11, 0x00


	//----- nvinfo : EIATTR_KPARAM_INFO
	.align		4
.L_11:
        /*0018*/ 	.byte	0x04, 0x17
        /*001a*/ 	.short	(.L_13 - .L_12)
.L_12:
        /*001c*/ 	.word	0x00000000
        /*0020*/ 	.short	0x0001
        /*0022*/ 	.short	0x0008
        /*0024*/ 	.byte	0x00, 0xf4, 0x21, 0x00


	//----- nvinfo : EIATTR_KPARAM_INFO
	.align		4
.L_13:
        /*0028*/ 	.byte	0x04, 0x17
        /*002a*/ 	.short	(.L_15 - .L_14)
.L_14:
        /*002c*/ 	.word	0x00000000
        /*0030*/ 	.short	0x0000
        /*0032*/ 	.short	0x0000
        /*0034*/ 	.byte	0x00, 0xf4, 0x21, 0x00


	//----- nvinfo : EIATTR_SPARSE_MMA_MASK
	.align		4
.L_15:
        /*0038*/ 	.byte	0x03, 0x50
        /*003a*/ 	.short	0x0000


	//----- nvinfo : EIATTR_MAXREG_COUNT
	.align		4
        /*003c*/ 	.byte	0x03, 0x1b
        /*003e*/ 	.short	0x00ff


	//----- nvinfo : EIATTR_EXIT_INSTR_OFFSETS
	.align		4
        /*0040*/ 	.byte	0x04, 0x1c
        /*0042*/ 	.short	(.L_17 - .L_16)


	//   ....[0]....
.L_16:
        /*0044*/ 	.word	0x00000150


	//----- nvinfo : EIATTR_REQNTID
	.align		4
.L_17:
        /*0048*/ 	.byte	0x04, 0x10
        /*004a*/ 	.short	(.L_19 - .L_18)
.L_18:
        /*004c*/ 	.word	0x00000100
        /*0050*/ 	.word	0x00000001
        /*0054*/ 	.word	0x00000001


	//----- nvinfo : EIATTR_CBANK_PARAM_SIZE
	.align		4
.L_19:
        /*0058*/ 	.byte	0x03, 0x19
        /*005a*/ 	.short	0x0014


	//----- nvinfo : EIATTR_PARAM_CBANK
	.align		4
        /*005c*/ 	.byte	0x04, 0x0a
        /*005e*/ 	.short	(.L_21 - .L_20)
	.align		4
.L_20:
        /*0060*/ 	.word	index@(.nv.constant0.triton_poi_fused_convolution_6)
        /*0064*/ 	.short	0x0210
        /*0066*/ 	.short	0x0014


	//----- nvinfo : EIATTR_SW_WAR
	.align		4
.L_21:
        /*0068*/ 	.byte	0x04, 0x36
        /*006a*/ 	.short	(.L_23 - .L_22)
.L_22:
        /*006c*/ 	.word	0x00000008
.L_23:


//--------------------- .nv.callgraph             --------------------------
	.section	.nv.callgraph,"",@"SHT_CUDA_CALLGRAPH"
	.align	4
	.sectionentsize	8
	.align		4
        /*0000*/ 	.word	0x00000000
	.align		4
        /*0004*/ 	.word	0xffffffff
	.align		4
        /*0008*/ 	.word	0x00000000
	.align		4
        /*000c*/ 	.word	0xfffffffe
	.align		4
        /*0010*/ 	.word	0x00000000
	.align		4
        /*0014*/ 	.word	0xfffffffd
	.align		4
        /*0018*/ 	.word	0x00000000
	.align		4
        /*001c*/ 	.word	0xfffffffc


//--------------------- .text.triton_poi_fused_convolution_6 --------------------------
	.section	.text.triton_poi_fused_convolution_6,"ax",@progbits
	.align	128
        .global         triton_poi_fused_convolution_6
        .type           triton_poi_fused_convolution_6,@function
        .size           triton_poi_fused_convolution_6,(.L_x_1 - triton_poi_fused_convolution_6)
        .other          triton_poi_fused_convolution_6,@"STO_CUDA_ENTRY STV_DEFAULT"
triton_poi_fused_convolution_6:
.text.triton_poi_fused_convolution_6:
[----:B------:R-:W-:Y:S01]  /*0000*/  LDC R1, c[0x0][0x28] ;  /* 0x00000a00ff017b82 */ /* 0x000fe20000000800 */
[----:B------:R-:W1:Y:S07]  /*0010*/  S2R R0, SR_TID.X ;  /* 0x0000000000007919 */ /* 0x000e6e0000002100 */
[----:B------:R-:W2:Y:S01]  /*0020*/  LDC.64 R4, c[0x0][0x218] ;  /* 0x00008600ff047b82 */ /* 0x000ea20000000a00 */
[----:B------:R-:W-:Y:S01]  /*0030*/  ULDC.64 UR4, c[0x0][0x208] ;  /* 0x0000820000047ab9 */ /* 0x000fe20000000a00 */
[----:B------:R-:W3:Y:S06]  /*0040*/  S2R R7, SR_CTAID.X ;  /* 0x0000000000077919 */ /* 0x000eec0000002500 */
[----:B------:R-:W4:Y:S01]  /*0050*/  LDC.64 R2, c[0x0][0x210] ;  /* 0x00008400ff027b82 */ /* 0x000f220000000a00 */
[----:B-1----:R-:W-:Y:S01]  /*0060*/  IMAD.SHL.U32 R0, R0, 0x2, RZ ;  /* 0x0000000200007824 */ /* 0x002fe200078e00ff */
[----:B---3--:R-:W-:-:S04]  /*0070*/  SHF.R.S32.HI R6, RZ, 0x16, R7 ;  /* 0x00000016ff067819 */ /* 0x008fc80000011407 */
[----:B------:R-:W-:-:S04]  /*0080*/  LOP3.LUT R0, R0, 0x1fe, RZ, 0xc0, !PT ;  /* 0x000001fe00007812 */ /* 0x000fc800078ec0ff */
[----:B------:R-:W-:Y:S02]  /*0090*/  LEA R7, R7, R0, 0x9 ;  /* 0x0000000007077211 */ /* 0x000fe400078e48ff */
[----:B------:R-:W-:-:S03]  /*00a0*/  SGXT R0, R6, 0x1 ;  /* 0x000000010600781a */ /* 0x000fc60000000200 */
[----:B----4-:R-:W-:Y:S01]  /*00b0*/  IMAD.WIDE R2, R7, 0x4, R2 ;  /* 0x0000000407027825 */ /* 0x010fe200078e0202 */
[----:B------:R-:W-:-:S04]  /*00c0*/  LEA.HI R0, R0, R7, RZ, 0x6 ;  /* 0x0000000700007211 */ /* 0x000fc800078f30ff */
[----:B------:R-:W-:-:S05]  /*00d0*/  LOP3.LUT R0, R0, 0xffffffc0, RZ, 0xc0, !PT ;  /* 0xffffffc000007812 */ /* 0x000fca00078ec0ff */
[----:B------:R-:W-:Y:S02]  /*00e0*/  IMAD.IADD R9, R7, 0x1, -R0 ;  /* 0x0000000107097824 */ /* 0x000fe400078e0a00 */
[----:B------:R-:W3:Y:S02]  /*00f0*/  LDG.E.64 R6, desc[UR4][R2.64] ;  /* 0x0000000402067981 */ /* 0x000ee4000c1e1b00 */
[----:B--2---:R-:W-:-:S06]  /*0100*/  IMAD.WIDE R4, R9, 0x4, R4 ;  /* 0x0000000409047825 */ /* 0x004fcc00078e0204 */
[----:B------:R-:W3:Y:S02]  /*0110*/  LDG.E.EL.64 R4, desc[UR4][R4.64] ;  /* 0x0000000404047981 */ /* 0x000ee4000c2e1b00 */
[----:B---3--:R-:W-:Y:S01]  /*0120*/  FADD R6, R6, R4 ;  /* 0x0000000406067221 */ /* 0x008fe20000000000 */
[----:B------:R-:W-:-:S05]  /*0130*/  FADD R7, R7, R5 ;  /* 0x0000000507077221 */ /* 0x000fca0000000000 */
[----:B------:R-:W-:Y:S01]  /*0140*/  STG.E.64 desc[UR4][R2.64], R6 ;  /* 0x0000000602007986 */ /* 0x000fe2000c101b04 */
[----:B------:R-:W-:Y:S05]  /*0150*/  EXIT ;  /* 0x000000000000794d */ /* 0x000fea0003800000 */
.L_x_0:
[----:B------:R-:W-:-:S00]  /*0160*/  BRA `(.L_x_0) ;  /* 0xfffffffc00fc7947 */ /* 0x000fc0000383ffff */
[----:B------:R-:W-:-:S00]  /*0170*/  NOP ;  /* 0x0000000000007918 */ /* 0x000fc00000000000 */
        /* <DEDUP_REMOVED lines=8> */
.L_x_1:


//--------------------- .nv.constant0.triton_poi_fused_convolution_6 --------------------------
	.section	.nv.constant0.triton_poi_fused_convolution_6,"a",@progbits
	.sectionflags	@""
	.align	4
.nv.constant0.triton_poi_fused_convolution_6:
	.zero		548
